//
// Generated by NVIDIA NVVM Compiler
//
// Compiler Build ID: CL-36424714
// Cuda compilation tools, release 13.0, V13.0.88
// Based on NVVM 20.0.0
//

.version 9.0
.target sm_100
.address_size 64

	// .globl	_Z6kernelv
.extern .func  (.param .b32 func_retval0) vprintf
(
	.param .b64 vprintf_param_0,
	.param .b64 vprintf_param_1
)
;
.global .align 1 .b8 $str[48] = {72, 101, 108, 108, 111, 32, 87, 111, 114, 108, 100, 33, 32, 116, 104, 114, 101, 97, 100, 73, 100, 120, 46, 120, 32, 61, 32, 37, 100, 44, 32, 98, 108, 111, 99, 107, 73, 100, 120, 46, 120, 32, 61, 32, 37, 100, 10};

.visible .entry _Z6kernelv()
{
	.local .align 8 .b8 	__local_depot0[8];
	.reg .b64 	%SP;
	.reg .b64 	%SPL;
	.reg .b32 	%r<5>;
	.reg .b64 	%rd<5>;

	mov.u64 	%SPL, __local_depot0;
	cvta.local.u64 	%SP, %SPL;
	add.u64 	%rd1, %SP, 0;
	add.u64 	%rd2, %SPL, 0;
	mov.u32 	%r1, %tid.x;
	mov.u32 	%r2, %ctaid.x;
	st.local.v2.u32 	[%rd2], {%r1, %r2};
	mov.u64 	%rd3, $str;
	cvta.global.u64 	%rd4, %rd3;
	{ // callseq 0, 0
	.param .b64 param0;
	st.param.b64 	[param0], %rd4;
	.param .b64 param1;
	st.param.b64 	[param1], %rd1;
	.param .b32 retval0;
	call.uni (retval0), 
	vprintf, 
	(
	param0, 
	param1
	);
	ld.param.b32 	%r3, [retval0];
	} // callseq 0
	ret;

}


// ===== COMPILED SASS (sm_100) =====

	.target	sm_100

	.elftype	@"ET_EXEC"


//--------------------- .note.nv.tkinfo           --------------------------
	.section	.note.nv.tkinfo,"",@"SHT_NOTE"
	.sectionflags	@"SHF_NOTE_NV_TKINFO"
	.tkinfo
        /*0018*/ 	.word	0x00000002
        /*0030*/ 	.string	""
        /*0030*/ 	.string	"ptxas"
        /*0030*/ 	.string	"Cuda compilation tools, release 13.0, V13.0.88"
        /*0030*/ 	.string	"Build cuda_13.0.r13.0/compiler.36424714_0"
        /*0030*/ 	.string	"-arch sm_100 -m 64 "



//--------------------- .note.nv.cuinfo           --------------------------
	.section	.note.nv.cuinfo,"",@"SHT_NOTE"
	.sectionflags	@"SHF_NOTE_NV_CUINFO"
        /*0018*/ 	.short	0x0002
        /*001a*/ 	.short	0x0064
        /*001c*/ 	.short	0x0082
	.zero		2


//--------------------- .nv.info                  --------------------------
	.section	.nv.info,"",@"SHT_CUDA_INFO"
	.align	4


	//----- nvinfo : EIATTR_REGCOUNT
	.align		4
        /*0000*/ 	.byte	0x04, 0x2f
        /*0002*/ 	.short	(.L_2 - .L_1)
	.align		4
.L_1:
        /*0004*/ 	.word	index@(_Z6kernelv)
        /*0008*/ 	.word	0x00000018


	//----- nvinfo : EIATTR_FRAME_SIZE
	.align		4
.L_2:
        /*000c*/ 	.byte	0x04, 0x11
        /*000e*/ 	.short	(.L_4 - .L_3)
	.align		4
.L_3:
        /*0010*/ 	.word	index@(_Z6kernelv)
        /*0014*/ 	.word	0x00000008


	//----- nvinfo : EIATTR_MIN_STACK_SIZE
	.align		4
.L_4:
        /*0018*/ 	.byte	0x04, 0x12
        /*001a*/ 	.short	(.L_6 - .L_5)
	.align		4
.L_5:
        /*001c*/ 	.word	index@(_Z6kernelv)
        /*0020*/ 	.word	0x00000008
.L_6:


//--------------------- .nv.compat                --------------------------
	.section	.nv.compat,"",@"SHT_CUDA_COMPAT_INFO"
	.align	4
        /*0000*/ 	.byte	0x02, 0x09, 0x00, 0x00, 0x02, 0x02, 0x01, 0x00, 0x02, 0x05, 0x05, 0x00, 0x03, 0x07, 0x01, 0x01
        /*0010*/ 	.byte	0x02, 0x03, 0x00, 0x00, 0x02, 0x06, 0x01, 0x00, 0x04, 0x0b, 0x08, 0x00, 0x09, 0x00, 0x00, 0x00
        /*0020*/ 	.byte	0x00, 0x00, 0x00, 0x00


//--------------------- .nv.info._Z6kernelv       --------------------------
	.section	.nv.info._Z6kernelv,"",@"SHT_CUDA_INFO"
	.sectionflags	@""
	.align	4


	//----- nvinfo : EIATTR_CUDA_API_VERSION
	.align		4
        /*0000*/ 	.byte	0x04, 0x37
        /*0002*/ 	.short	(.L_8 - .L_7)
.L_7:
        /*0004*/ 	.word	0x00000082


	//----- nvinfo : EIATTR_SPARSE_MMA_MASK
	.align		4
.L_8:
        /*0008*/ 	.byte	0x03, 0x50
        /*000a*/ 	.short	0x0000


	//----- nvinfo : EIATTR_MAXREG_COUNT
	.align		4
        /*000c*/ 	.byte	0x03, 0x1b
        /*000e*/ 	.short	0x00ff


	//----- nvinfo : EIATTR_EXTERNS
	.align		4
        /*0010*/ 	.byte	0x04, 0x0f
        /*0012*/ 	.short	(.L_10 - .L_9)


	//   ....[0]....
	.align		4
.L_9:
        /*0014*/ 	.word	index@(vprintf)


	//----- nvinfo : EIATTR_MERCURY_ISA_VERSION
	.align		4
.L_10:
        /*0018*/ 	.byte	0x03, 0x5f
        /*001a*/ 	.short	0x0101


	//----- nvinfo : EIATTR_VRC_CTA_INIT_COUNT
	.align		4
        /*001c*/ 	.byte	0x02, 0x4a
	.zero		1
	.zero		1


	//----- nvinfo : EIATTR_SYSCALL_OFFSETS
	.align		4
        /*0020*/ 	.byte	0x04, 0x46
        /*0022*/ 	.short	(.L_12 - .L_11)


	//   ....[0]....
.L_11:
        /*0024*/ 	.word	0x000000f0


	//----- nvinfo : EIATTR_EXIT_INSTR_OFFSETS
	.align		4
.L_12:
        /*0028*/ 	.byte	0x04, 0x1c
        /*002a*/ 	.short	(.L_14 - .L_13)


	//   ....[0]....
.L_13:
        /*002c*/ 	.word	0x00000100


	//----- nvinfo : EIATTR_SW_WAR
	.align		4
.L_14:
        /*0030*/ 	.byte	0x04, 0x36
        /*0032*/ 	.short	(.L_16 - .L_15)
.L_15:
        /*0034*/ 	.word	0x00000008
.L_16:


//--------------------- .nv.callgraph             --------------------------
	.section	.nv.callgraph,"",@"SHT_CUDA_CALLGRAPH"
	.align	4
	.sectionentsize	8
	.align		4
        /*0000*/ 	.word	0x00000000
	.align		4
        /*0004*/ 	.word	0xffffffff
	.align		4
        /*0008*/ 	.word	index@(_Z6kernelv)
	.align		4
        /*000c*/ 	.word	index@(vprintf)
	.align		4
        /*0010*/ 	.word	0x00000000
	.align		4
        /*0014*/ 	.word	0xfffffffe
	.align		4
        /*0018*/ 	.word	0x00000000
	.align		4
        /*001c*/ 	.word	0xfffffffd
	.align		4
        /*0020*/ 	.word	0x00000000
	.align		4
        /*0024*/ 	.word	0xfffffffc


//--------------------- .nv.constant4             --------------------------
	.section	.nv.constant4,"a",@progbits
	.align	8
	.align		8
.nv.constant4:
        /*0000*/ 	.dword	vprintf
	.align		8
        /*0008*/ 	.dword	$str


//--------------------- .text._Z6kernelv          --------------------------
	.section	.text._Z6kernelv,"ax",@progbits
	.align	128
        .global         _Z6kernelv
        .type           _Z6kernelv,@function
        .size           _Z6kernelv,(.L_x_2 - _Z6kernelv)
        .other          _Z6kernelv,@"STO_CUDA_ENTRY STV_DEFAULT"
_Z6kernelv:
.text._Z6kernelv:
[----:B------:R-:W0:Y:S01]  /*0000*/  LDC R1, c[0x0][0x37c] ;  /* 0x0000df00ff017b82 */ /* 0x000e220000000800 */
[----:B------:R-:W1:Y:S01]  /*0010*/  S2R R8, SR_TID.X ;  /* 0x0000000000087919 */ /* 0x000e620000002100 */
[----:B0-----:R-:W-:Y:S01]  /*0020*/  VIADD R1, R1, 0xfffffff8 ;  /* 0xfffffff801017836 */ /* 0x001fe20000000000 */
[----:B------:R-:W-:Y:S01]  /*0030*/  MOV R0, 0x0 ;  /* 0x0000000000007802 */ /* 0x000fe20000000f00 */
[----:B------:R-:W0:Y:S01]  /*0040*/  LDCU UR4, c[0x0][0x2f8] ;  /* 0x00005f00ff0477ac */ /* 0x000e220008000800 */
[----:B------:R-:W1:Y:S03]  /*0050*/  S2R R9, SR_CTAID.X ;  /* 0x0000000000097919 */ /* 0x000e660000002500 */
[----:B------:R2:W3:Y:S01]  /*0060*/  LDC.64 R2, c[0x4][R0] ;  /* 0x0100000000027b82 */ /* 0x0004e20000000a00 */
[----:B------:R-:W4:Y:S01]  /*0070*/  LDCU.64 UR6, c[0x4][0x8] ;  /* 0x01000100ff0677ac */ /* 0x000f220008000a00 */
[----:B------:R-:W5:Y:S01]  /*0080*/  LDCU UR5, c[0x0][0x2fc] ;  /* 0x00005f80ff0577ac */ /* 0x000f620008000800 */
[----:B0-----:R-:W-:Y:S01]  /*0090*/  IADD3 R6, P0, PT, R1, UR4, RZ ;  /* 0x0000000401067c10 */ /* 0x001fe2000ff1e0ff */
[----:B----4-:R-:W-:Y:S01]  /*00a0*/  IMAD.U32 R4, RZ, RZ, UR6 ;  /* 0x00000006ff047e24 */ /* 0x010fe2000f8e00ff */
[----:B------:R-:W-:-:S03]  /*00b0*/  MOV R5, UR7 ;  /* 0x0000000700057c02 */ /* 0x000fc60008000f00 */
[----:B-----5:R-:W-:Y:S01]  /*00c0*/  IMAD.X R7, RZ, RZ, UR5, P0 ;  /* 0x00000005ff077e24 */ /* 0x020fe200080e06ff */
[----:B-1----:R2:W-:Y:S07]  /*00d0*/  STL.64 [R1], R8 ;  /* 0x0000000801007387 */ /* 0x0025ee0000100a00 */
[----:B------:R-:W-:-:S07]  /*00e0*/  LEPC R20, `(.L_x_0) ;  /* 0x000000001014794e */ /* 0x000fce0000000000 */
[----:B--23--:R-:W-:Y:S05]  /*00f0*/  CALL.ABS.NOINC R2 ;  /* 0x0000000002007343 */ /* 0x00cfea0003c00000 */
.L_x_0:
[----:B------:R-:W-:Y:S05]  /*0100*/  EXIT ;  /* 0x000000000000794d */ /* 0x000fea0003800000 */
.L_x_1:
[----:B------:R-:W-:-:S00]  /*0110*/  BRA `(.L_x_1) ;  /* 0xfffffffc00fc7947 */ /* 0x000fc0000383ffff */
[----:B------:R-:W-:-:S00]  /*0120*/  NOP ;  /* 0x0000000000007918 */ /* 0x000fc00000000000 */
        /* <DEDUP_REMOVED lines=13> */
.L_x_2:


//--------------------- .nv.global.init           --------------------------
	.section	.nv.global.init,"aw",@progbits
.nv.global.init:
	.type		$str,@object
	.size		$str,(.L_0 - $str)
$str:
        /*0000*/ 	.byte	0x48, 0x65, 0x6c, 0x6c, 0x6f, 0x20, 0x57, 0x6f, 0x72, 0x6c, 0x64, 0x21, 0x20, 0x74, 0x68, 0x72
        /*0010*/ 	.byte	0x65, 0x61, 0x64, 0x49, 0x64, 0x78, 0x2e, 0x78, 0x20, 0x3d, 0x20, 0x25, 0x64, 0x2c, 0x20, 0x62
        /*0020*/ 	.byte	0x6c, 0x6f, 0x63, 0x6b, 0x49, 0x64, 0x78, 0x2e, 0x78, 0x20, 0x3d, 0x20, 0x25, 0x64, 0x0a, 0x00
.L_0:


//--------------------- .nv.shared.reserved.0     --------------------------
	.section	.nv.shared.reserved.0,"aw",@nobits
	.weak		__nv_reservedSMEM_offset_0_alias
	.size		__nv_reservedSMEM_offset_0_alias, 0, 64
	.other		__nv_reservedSMEM_offset_0_alias,@"STO_CUDA_RESERVED_SHARED STV_DEFAULT"
__nv_reservedSMEM_offset_0_alias:
	.zero		0
	.zero		64


//--------------------- .nv.constant0._Z6kernelv  --------------------------
	.section	.nv.constant0._Z6kernelv,"a",@progbits
	.sectionflags	@""
	.align	4
.nv.constant0._Z6kernelv:
	.zero		896


//--------------------- SYMBOLS --------------------------

	.type		.nv.reservedSmem.offset0,@object
	.size		.nv.reservedSmem.offset0,0x4
	.type		vprintf,@function
